	.headerflags	@"EF_CUDA_TEXMODE_UNIFIED EF_CUDA_64BIT_ADDRESS EF_CUDA_ACCELERATORS EF_CUDA_SM90 EF_CUDA_VIRTUAL_SM(EF_CUDA_SM90)"
	.elftype	@"ET_EXEC"


//--------------------- .nv.info                  --------------------------
	.section	.nv.info,"",@"SHT_CUDA_INFO"
	.align	4


	//----- nvinfo : EIATTR_REGCOUNT
	.align		4
        /*0000*/ 	.byte	0x04, 0x2f
        /*0002*/ 	.short	(.L_1 - .L_0)
	.align		4
.L_0:
        /*0004*/ 	.word	index@(triton_poi_fused_convolution_23)
        /*0008*/ 	.word	0x0000000c


	//----- nvinfo : EIATTR_MIN_STACK_SIZE
	.align		4
.L_1:
        /*000c*/ 	.byte	0x04, 0x12
        /*000e*/ 	.short	(.L_3 - .L_2)
	.align		4
.L_2:
        /*0010*/ 	.word	index@(triton_poi_fused_convolution_23)
        /*0014*/ 	.word	0x00000000


	//----- nvinfo : EIATTR_FRAME_SIZE
	.align		4
.L_3:
        /*0018*/ 	.byte	0x04, 0x11
        /*001a*/ 	.short	(.L_5 - .L_4)
	.align		4
.L_4:
        /*001c*/ 	.word	index@(triton_poi_fused_convolution_23)
        /*0020*/ 	.word	0x00000000


	//----- nvinfo : EIATTR_MIN_STACK_SIZE
	.align		4
.L_5:
        /*0024*/ 	.byte	0x04, 0x12
        /*0026*/ 	.short	(.L_7 - .L_6)
	.align		4
.L_6:
        /*0028*/ 	.word	index@(triton_poi_fused_convolution_23)
        /*002c*/ 	.word	0x00000000
.L_7:


//--------------------- .nv.info.triton_poi_fused_convolution_23 --------------------------
	.section	.nv.info.triton_poi_fused_convolution_23,"",@"SHT_CUDA_INFO"
	.sectionflags	@""
	.align	4


	//----- nvinfo : EIATTR_CUDA_API_VERSION
	.align		4
        /*0000*/ 	.byte	0x04, 0x37
        /*0002*/ 	.short	(.L_9 - .L_8)
.L_8:
        /*0004*/ 	.word	0x0000007c


	//----- nvinfo : EIATTR_KPARAM_INFO
	.align		4
.L_9:
        /*0008*/ 	.byte	0x04, 0x17
        /*000a*/ 	.short	(.L_11 - .L_10)
.L_10:
        /*000c*/ 	.word	0x00000000
        /*0010*/ 	.short	0x0002
        /*0012*/ 	.short	0x0010
        /*0014*/ 	.byte	0x00, 0xf0, 0x11, 0x00


	//----- nvinfo : EIATTR_KPARAM_INFO
	.align		4
.L_11:
        /*0018*/ 	.byte	0x04, 0x17
        /*001a*/ 	.short	(.L_13 - .L_12)
.L_12:
        /*001c*/ 	.word	0x00000000
        /*0020*/ 	.short	0x0001
        /*0022*/ 	.short	0x0008
        /*0024*/ 	.byte	0x00, 0xf4, 0x21, 0x00


	//----- nvinfo : EIATTR_KPARAM_INFO
	.align		4
.L_13:
        /*0028*/ 	.byte	0x04, 0x17
        /*002a*/ 	.short	(.L_15 - .L_14)
.L_14:
        /*002c*/ 	.word	0x00000000
        /*0030*/ 	.short	0x0000
        /*0032*/ 	.short	0x0000
        /*0034*/ 	.byte	0x00, 0xf4, 0x21, 0x00


	//----- nvinfo : EIATTR_SPARSE_MMA_MASK
	.align		4
.L_15:
        /*0038*/ 	.byte	0x03, 0x50
        /*003a*/ 	.short	0x0000


	//----- nvinfo : EIATTR_MAXREG_COUNT
	.align		4
        /*003c*/ 	.byte	0x03, 0x1b
        /*003e*/ 	.short	0x00ff


	//----- nvinfo : EIATTR_EXIT_INSTR_OFFSETS
	.align		4
        /*0040*/ 	.byte	0x04, 0x1c
        /*0042*/ 	.short	(.L_17 - .L_16)


	//   ....[0]....
.L_16:
        /*0044*/ 	.word	0x00000160


	//   ....[1]....
        /*0048*/ 	.word	0x00000180


	//----- nvinfo : EIATTR_REQNTID
	.align		4
.L_17:
        /*004c*/ 	.byte	0x04, 0x10
        /*004e*/ 	.short	(.L_19 - .L_18)
.L_18:
        /*0050*/ 	.word	0x00000080
        /*0054*/ 	.word	0x00000001
        /*0058*/ 	.word	0x00000001


	//----- nvinfo : EIATTR_CBANK_PARAM_SIZE
	.align		4
.L_19:
        /*005c*/ 	.byte	0x03, 0x19
        /*005e*/ 	.short	0x0014


	//----- nvinfo : EIATTR_PARAM_CBANK
	.align		4
        /*0060*/ 	.byte	0x04, 0x0a
        /*0062*/ 	.short	(.L_21 - .L_20)
	.align		4
.L_20:
        /*0064*/ 	.word	index@(.nv.constant0.triton_poi_fused_convolution_23)
        /*0068*/ 	.short	0x0210
        /*006a*/ 	.short	0x0014


	//----- nvinfo : EIATTR_SW_WAR
	.align		4
.L_21:
        /*006c*/ 	.byte	0x04, 0x36
        /*006e*/ 	.short	(.L_23 - .L_22)
.L_22:
        /*0070*/ 	.word	0x00000008
.L_23:


//--------------------- .nv.callgraph             --------------------------
	.section	.nv.callgraph,"",@"SHT_CUDA_CALLGRAPH"
	.align	4
	.sectionentsize	8
	.align		4
        /*0000*/ 	.word	0x00000000
	.align		4
        /*0004*/ 	.word	0xffffffff
	.align		4
        /*0008*/ 	.word	0x00000000
	.align		4
        /*000c*/ 	.word	0xfffffffe
	.align		4
        /*0010*/ 	.word	0x00000000
	.align		4
        /*0014*/ 	.word	0xfffffffd
	.align		4
        /*0018*/ 	.word	0x00000000
	.align		4
        /*001c*/ 	.word	0xfffffffc


//--------------------- .text.triton_poi_fused_convolution_23 --------------------------
	.section	.text.triton_poi_fused_convolution_23,"ax",@progbits
	.align	128
        .global         triton_poi_fused_convolution_23
        .type           triton_poi_fused_convolution_23,@function
        .size           triton_poi_fused_convolution_23,(.L_x_1 - triton_poi_fused_convolution_23)
        .other          triton_poi_fused_convolution_23,@"STO_CUDA_ENTRY STV_DEFAULT"
triton_poi_fused_convolution_23:
.text.triton_poi_fused_convolution_23:
[----:B------:R-:W0:Y:S02]  /*0000*/  LDC R1, c[0x0][0x28] ;  /* 0x00000a00ff017b82 */ /* 0x000e240000000800 */
[----:B------:R-:W1:Y:S01]  /*0010*/  S2R R0, SR_TID.X ;  /* 0x0000000000007919 */ /* 0x000e620000002100 */
[----:B------:R-:W2:Y:S01]  /*0020*/  LDC.64 R2, c[0x0][0x210] ;  /* 0x00008400ff027b82 */ /* 0x000ea20000000a00 */
[----:B------:R-:W-:Y:S01]  /*0030*/  ULDC.64 UR4, c[0x0][0x208] ;  /* 0x0000820000047ab9 */ /* 0x000fe20000000a00 */
[----:B------:R-:W3:Y:S06]  /*0040*/  S2R R7, SR_CTAID.X ;  /* 0x0000000000077919 */ /* 0x000eec0000002500 */
[----:B------:R-:W4:Y:S01]  /*0050*/  LDC.64 R4, c[0x0][0x218] ;  /* 0x00008600ff047b82 */ /* 0x000f220000000a00 */
[----:B-1----:R-:W-:-:S04]  /*0060*/  SHF.L.U32 R0, R0, 0x1, RZ ;  /* 0x0000000100007819 */ /* 0x002fc800000006ff */
[----:B------:R-:W-:-:S04]  /*0070*/  LOP3.LUT R0, R0, 0xfe, RZ, 0xc0, !PT ;  /* 0x000000fe00007812 */ /* 0x000fc800078ec0ff */
[----:B---3--:R-:W-:-:S04]  /*0080*/  LEA R7, R7, R0, 0x8 ;  /* 0x0000000007077211 */ /* 0x008fc800078e40ff */
[C---:B------:R-:W-:Y:S01]  /*0090*/  ISETP.GE.AND P0, PT, R7.reuse, 0xc0, PT ;  /* 0x000000c00700780c */ /* 0x040fe20003f06270 */
[----:B------:R-:W-:-:S04]  /*00a0*/  IMAD.HI R0, R7, 0x2aaaaaab, RZ ;  /* 0x2aaaaaab07007827 */ /* 0x000fc800078e02ff */
[----:B--2---:R-:W-:Y:S01]  /*00b0*/  IMAD.WIDE R2, R7, 0x4, R2 ;  /* 0x0000000407027825 */ /* 0x004fe200078e0202 */
[----:B------:R-:W-:-:S04]  /*00c0*/  SHF.R.U32.HI R9, RZ, 0x1, R0 ;  /* 0x00000001ff097819 */ /* 0x000fc80000011600 */
[----:B------:R-:W-:-:S05]  /*00d0*/  LEA.HI R0, R0, R9, RZ, 0x1 ;  /* 0x0000000900007211 */ /* 0x000fca00078f08ff */
[----:B------:R-:W-:Y:S01]  /*00e0*/  IMAD R9, R0, -0xc, R7 ;  /* 0xfffffff400097824 */ /* 0x000fe200078e0207 */
[----:B------:R-:W-:-:S03]  /*00f0*/  CS2R R6, SRZ ;  /* 0x0000000000067805 */ /* 0x000fc6000001ff00 */
[----:B----4-:R-:W-:Y:S01]  /*0100*/  IMAD.WIDE R4, R9, 0x4, R4 ;  /* 0x0000000409047825 */ /* 0x010fe200078e0204 */
[----:B------:R-:W-:Y:S02]  /*0110*/  CS2R R8, SRZ ;  /* 0x0000000000087805 */ /* 0x000fe4000001ff00 */
[----:B------:R-:W2:Y:S04]  /*0120*/  @!P0 LDG.E.64 R6, desc[UR4][R2.64] ;  /* 0x0000000402068981 */ /* 0x000ea8000c1e1b00 */
[----:B------:R-:W2:Y:S02]  /*0130*/  @!P0 LDG.E.EL.64 R8, desc[UR4][R4.64] ;  /* 0x0000000404088981 */ /* 0x000ea4000c2e1b00 */
[----:B--2---:R-:W-:Y:S01]  /*0140*/  FADD R6, R8, R6 ;  /* 0x0000000608067221 */ /* 0x004fe20000000000 */
[----:B------:R-:W-:Y:S01]  /*0150*/  FADD R7, R9, R7 ;  /* 0x0000000709077221 */ /* 0x000fe20000000000 */
[----:B------:R-:W-:Y:S06]  /*0160*/  @P0 EXIT ;  /* 0x000000000000094d */ /* 0x000fec0003800000 */
[----:B------:R-:W-:Y:S01]  /*0170*/  STG.E.64 desc[UR4][R2.64], R6 ;  /* 0x0000000602007986 */ /* 0x000fe2000c101b04 */
[----:B------:R-:W-:Y:S05]  /*0180*/  EXIT ;  /* 0x000000000000794d */ /* 0x000fea0003800000 */
.L_x_0:
[----:B------:R-:W-:-:S00]  /*0190*/  BRA `(.L_x_0) ;  /* 0xfffffffc00fc7947 */ /* 0x000fc0000383ffff */
[----:B------:R-:W-:-:S00]  /*01a0*/  NOP ;  /* 0x0000000000007918 */ /* 0x000fc00000000000 */
        /* <DEDUP_REMOVED lines=13> */
.L_x_1:


//--------------------- .nv.constant0.triton_poi_fused_convolution_23 --------------------------
	.section	.nv.constant0.triton_poi_fused_convolution_23,"a",@progbits
	.sectionflags	@""
	.align	4
.nv.constant0.triton_poi_fused_convolution_23:
	.zero		548
